//
// Generated by NVIDIA NVVM Compiler
//
// Compiler Build ID: CL-36424714
// Cuda compilation tools, release 13.0, V13.0.88
// Based on NVVM 20.0.0
//

.version 9.0
.target sm_100
.address_size 64

	// .globl	_Z13convolution3DPfiiiS_S_ii

.visible .entry _Z13convolution3DPfiiiS_S_ii(
	.param .u64 .ptr .align 1 _Z13convolution3DPfiiiS_S_ii_param_0,
	.param .u32 _Z13convolution3DPfiiiS_S_ii_param_1,
	.param .u32 _Z13convolution3DPfiiiS_S_ii_param_2,
	.param .u32 _Z13convolution3DPfiiiS_S_ii_param_3,
	.param .u64 .ptr .align 1 _Z13convolution3DPfiiiS_S_ii_param_4,
	.param .u64 .ptr .align 1 _Z13convolution3DPfiiiS_S_ii_param_5,
	.param .u32 _Z13convolution3DPfiiiS_S_ii_param_6,
	.param .u32 _Z13convolution3DPfiiiS_S_ii_param_7
)
{
	.reg .pred 	%p<104>;
	.reg .b32 	%r<84>;
	.reg .b32 	%f<101>;
	.reg .b64 	%rd<59>;

	ld.param.u64 	%rd8, [_Z13convolution3DPfiiiS_S_ii_param_0];
	ld.param.u32 	%r28, [_Z13convolution3DPfiiiS_S_ii_param_1];
	ld.param.u32 	%r32, [_Z13convolution3DPfiiiS_S_ii_param_2];
	ld.param.u32 	%r30, [_Z13convolution3DPfiiiS_S_ii_param_3];
	ld.param.u64 	%rd9, [_Z13convolution3DPfiiiS_S_ii_param_5];
	ld.param.u32 	%r31, [_Z13convolution3DPfiiiS_S_ii_param_6];
	cvta.to.global.u64 	%rd1, %rd9;
	cvta.to.global.u64 	%rd2, %rd8;
	mov.u32 	%r33, %ctaid.x;
	mov.u32 	%r34, %ntid.x;
	mov.u32 	%r35, %tid.x;
	mad.lo.s32 	%r1, %r33, %r34, %r35;
	mov.u32 	%r36, %ctaid.y;
	mov.u32 	%r37, %ntid.y;
	mov.u32 	%r38, %tid.y;
	mad.lo.s32 	%r39, %r36, %r37, %r38;
	mov.u32 	%r40, %ctaid.z;
	mov.u32 	%r41, %ntid.z;
	mov.u32 	%r42, %tid.z;
	mad.lo.s32 	%r3, %r40, %r41, %r42;
	shr.u32 	%r43, %r31, 31;
	add.s32 	%r44, %r31, %r43;
	shr.s32 	%r45, %r44, 1;
	neg.s32 	%r4, %r45;
	sub.s32 	%r5, %r3, %r45;
	setp.ge.s32 	%p3, %r1, %r28;
	setp.ge.s32 	%p4, %r39, %r32;
	or.pred  	%p5, %p3, %p4;
	setp.ge.s32 	%p6, %r3, %r30;
	or.pred  	%p7, %p5, %p6;
	@%p7 bra 	$L__BB0_47;
	setp.lt.s32 	%p8, %r31, 1;
	mov.f32 	%f79, 0f00000000;
	@%p8 bra 	$L__BB0_46;
	and.b32  	%r6, %r31, 7;
	and.b32  	%r7, %r31, 2147483640;
	add.s32 	%r8, %r4, %r39;
	add.s32 	%r9, %r4, %r1;
	mov.f32 	%f79, 0f00000000;
	mov.b32 	%r78, 0;
	cvt.s64.s32 	%rd41, %r5;
$L__BB0_3:
	add.s32 	%r48, %r8, %r78;
	setp.gt.s32 	%p9, %r48, -1;
	setp.lt.s32 	%p10, %r48, %r32;
	and.pred  	%p1, %p9, %p10;
	mul.lo.s32 	%r11, %r48, %r28;
	mov.b32 	%r79, 0;
$L__BB0_4:
	setp.lt.u32 	%p11, %r31, 8;
	add.s32 	%r50, %r9, %r79;
	setp.gt.s32 	%p12, %r50, -1;
	setp.lt.s32 	%p13, %r50, %r28;
	and.pred  	%p14, %p12, %p13;
	and.pred  	%p2, %p1, %p14;
	add.s32 	%r51, %r50, %r11;
	mul.lo.s32 	%r13, %r51, %r30;
	mad.lo.s32 	%r52, %r78, %r31, %r79;
	mul.lo.s32 	%r14, %r52, %r30;
	mov.b32 	%r82, 0;
	@%p11 bra 	$L__BB0_23;
	mov.b32 	%r80, 0;
	cvt.s64.s32 	%rd16, %r13;
	cvt.s64.s32 	%rd20, %r14;
$L__BB0_6:
	.pragma "nounroll";
	add.s32 	%r16, %r5, %r80;
	setp.gt.s32 	%p16, %r16, -1;
	setp.lt.s32 	%p17, %r16, %r30;
	and.pred  	%p18, %p16, %p17;
	and.pred  	%p20, %p2, %p18;
	not.pred 	%p21, %p20;
	@%p21 bra 	$L__BB0_8;
	add.s32 	%r54, %r16, %r13;
	mul.wide.s32 	%rd10, %r54, 4;
	add.s64 	%rd11, %rd2, %rd10;
	ld.global.f32 	%f44, [%rd11];
	add.s32 	%r55, %r80, %r14;
	mul.wide.s32 	%rd12, %r55, 4;
	add.s64 	%rd13, %rd1, %rd12;
	ld.global.f32 	%f45, [%rd13];
	fma.rn.f32 	%f79, %f44, %f45, %f79;
$L__BB0_8:
	add.s32 	%r56, %r16, 1;
	setp.gt.s32 	%p22, %r56, -1;
	setp.lt.s32 	%p23, %r56, %r30;
	and.pred  	%p24, %p22, %p23;
	and.pred  	%p25, %p2, %p24;
	cvt.s64.s32 	%rd14, %r80;
	add.s64 	%rd17, %rd41, %rd14;
	add.s64 	%rd18, %rd17, %rd16;
	shl.b64 	%rd19, %rd18, 2;
	add.s64 	%rd3, %rd2, %rd19;
	add.s64 	%rd21, %rd14, %rd20;
	shl.b64 	%rd22, %rd21, 2;
	add.s64 	%rd4, %rd1, %rd22;
	not.pred 	%p26, %p25;
	@%p26 bra 	$L__BB0_10;
	ld.global.f32 	%f46, [%rd3+4];
	ld.global.f32 	%f47, [%rd4+4];
	fma.rn.f32 	%f79, %f46, %f47, %f79;
$L__BB0_10:
	add.s32 	%r57, %r16, 2;
	setp.gt.s32 	%p27, %r57, -1;
	setp.lt.s32 	%p28, %r57, %r30;
	and.pred  	%p29, %p27, %p28;
	and.pred  	%p30, %p2, %p29;
	not.pred 	%p31, %p30;
	@%p31 bra 	$L__BB0_12;
	ld.global.f32 	%f48, [%rd3+8];
	ld.global.f32 	%f49, [%rd4+8];
	fma.rn.f32 	%f79, %f48, %f49, %f79;
$L__BB0_12:
	add.s32 	%r58, %r16, 3;
	setp.gt.s32 	%p32, %r58, -1;
	setp.lt.s32 	%p33, %r58, %r30;
	and.pred  	%p34, %p32, %p33;
	and.pred  	%p35, %p2, %p34;
	not.pred 	%p36, %p35;
	@%p36 bra 	$L__BB0_14;
	ld.global.f32 	%f50, [%rd3+12];
	ld.global.f32 	%f51, [%rd4+12];
	fma.rn.f32 	%f79, %f50, %f51, %f79;
$L__BB0_14:
	add.s32 	%r59, %r16, 4;
	setp.gt.s32 	%p37, %r59, -1;
	setp.lt.s32 	%p38, %r59, %r30;
	and.pred  	%p39, %p37, %p38;
	and.pred  	%p40, %p2, %p39;
	not.pred 	%p41, %p40;
	@%p41 bra 	$L__BB0_16;
	ld.global.f32 	%f52, [%rd3+16];
	ld.global.f32 	%f53, [%rd4+16];
	fma.rn.f32 	%f79, %f52, %f53, %f79;
$L__BB0_16:
	add.s32 	%r60, %r16, 5;
	setp.gt.s32 	%p42, %r60, -1;
	setp.lt.s32 	%p43, %r60, %r30;
	and.pred  	%p44, %p42, %p43;
	and.pred  	%p45, %p2, %p44;
	not.pred 	%p46, %p45;
	@%p46 bra 	$L__BB0_18;
	ld.global.f32 	%f54, [%rd3+20];
	ld.global.f32 	%f55, [%rd4+20];
	fma.rn.f32 	%f79, %f54, %f55, %f79;
$L__BB0_18:
	add.s32 	%r61, %r16, 6;
	setp.gt.s32 	%p47, %r61, -1;
	setp.lt.s32 	%p48, %r61, %r30;
	and.pred  	%p49, %p47, %p48;
	and.pred  	%p50, %p2, %p49;
	not.pred 	%p51, %p50;
	@%p51 bra 	$L__BB0_20;
	ld.global.f32 	%f56, [%rd3+24];
	ld.global.f32 	%f57, [%rd4+24];
	fma.rn.f32 	%f79, %f56, %f57, %f79;
$L__BB0_20:
	add.s32 	%r62, %r16, 7;
	setp.gt.s32 	%p52, %r62, -1;
	setp.lt.s32 	%p53, %r62, %r30;
	and.pred  	%p54, %p52, %p53;
	and.pred  	%p55, %p2, %p54;
	not.pred 	%p56, %p55;
	@%p56 bra 	$L__BB0_22;
	ld.global.f32 	%f58, [%rd3+28];
	ld.global.f32 	%f59, [%rd4+28];
	fma.rn.f32 	%f79, %f58, %f59, %f79;
$L__BB0_22:
	add.s32 	%r80, %r80, 8;
	setp.ne.s32 	%p57, %r80, %r7;
	mov.u32 	%r82, %r7;
	@%p57 bra 	$L__BB0_6;
$L__BB0_23:
	setp.eq.s32 	%p58, %r6, 0;
	@%p58 bra 	$L__BB0_44;
	add.s32 	%r63, %r6, -1;
	setp.lt.u32 	%p59, %r63, 3;
	@%p59 bra 	$L__BB0_34;
	add.s32 	%r19, %r5, %r82;
	setp.gt.s32 	%p60, %r19, -1;
	setp.lt.s32 	%p61, %r19, %r30;
	and.pred  	%p62, %p60, %p61;
	and.pred  	%p64, %p2, %p62;
	not.pred 	%p65, %p64;
	@%p65 bra 	$L__BB0_27;
	add.s32 	%r64, %r19, %r13;
	mul.wide.s32 	%rd23, %r64, 4;
	add.s64 	%rd24, %rd2, %rd23;
	ld.global.f32 	%f61, [%rd24];
	add.s32 	%r65, %r82, %r14;
	mul.wide.s32 	%rd25, %r65, 4;
	add.s64 	%rd26, %rd1, %rd25;
	ld.global.f32 	%f62, [%rd26];
	fma.rn.f32 	%f79, %f61, %f62, %f79;
$L__BB0_27:
	add.s32 	%r66, %r19, 1;
	setp.gt.s32 	%p66, %r66, -1;
	setp.lt.s32 	%p67, %r66, %r30;
	and.pred  	%p68, %p66, %p67;
	and.pred  	%p69, %p2, %p68;
	cvt.u64.u32 	%rd27, %r82;
	cvt.s64.s32 	%rd29, %r13;
	add.s64 	%rd30, %rd41, %rd27;
	add.s64 	%rd31, %rd30, %rd29;
	shl.b64 	%rd32, %rd31, 2;
	add.s64 	%rd5, %rd2, %rd32;
	cvt.s64.s32 	%rd33, %r14;
	add.s64 	%rd34, %rd27, %rd33;
	shl.b64 	%rd35, %rd34, 2;
	add.s64 	%rd6, %rd1, %rd35;
	not.pred 	%p70, %p69;
	@%p70 bra 	$L__BB0_29;
	ld.global.f32 	%f63, [%rd5+4];
	ld.global.f32 	%f64, [%rd6+4];
	fma.rn.f32 	%f79, %f63, %f64, %f79;
$L__BB0_29:
	add.s32 	%r67, %r19, 2;
	setp.gt.s32 	%p71, %r67, -1;
	setp.lt.s32 	%p72, %r67, %r30;
	and.pred  	%p73, %p71, %p72;
	and.pred  	%p74, %p2, %p73;
	not.pred 	%p75, %p74;
	@%p75 bra 	$L__BB0_31;
	ld.global.f32 	%f65, [%rd5+8];
	ld.global.f32 	%f66, [%rd6+8];
	fma.rn.f32 	%f79, %f65, %f66, %f79;
$L__BB0_31:
	add.s32 	%r68, %r19, 3;
	setp.gt.s32 	%p76, %r68, -1;
	setp.lt.s32 	%p77, %r68, %r30;
	and.pred  	%p78, %p76, %p77;
	and.pred  	%p79, %p2, %p78;
	not.pred 	%p80, %p79;
	@%p80 bra 	$L__BB0_33;
	ld.global.f32 	%f67, [%rd5+12];
	ld.global.f32 	%f68, [%rd6+12];
	fma.rn.f32 	%f79, %f67, %f68, %f79;
$L__BB0_33:
	add.s32 	%r82, %r82, 4;
$L__BB0_34:
	and.b32  	%r69, %r31, 3;
	setp.eq.s32 	%p81, %r69, 0;
	@%p81 bra 	$L__BB0_44;
	setp.eq.s32 	%p82, %r69, 1;
	@%p82 bra 	$L__BB0_41;
	add.s32 	%r22, %r5, %r82;
	setp.gt.s32 	%p83, %r22, -1;
	setp.lt.s32 	%p84, %r22, %r30;
	and.pred  	%p85, %p83, %p84;
	and.pred  	%p87, %p2, %p85;
	not.pred 	%p88, %p87;
	@%p88 bra 	$L__BB0_38;
	add.s32 	%r70, %r22, %r13;
	mul.wide.s32 	%rd36, %r70, 4;
	add.s64 	%rd37, %rd2, %rd36;
	ld.global.f32 	%f70, [%rd37];
	add.s32 	%r71, %r82, %r14;
	mul.wide.s32 	%rd38, %r71, 4;
	add.s64 	%rd39, %rd1, %rd38;
	ld.global.f32 	%f71, [%rd39];
	fma.rn.f32 	%f79, %f70, %f71, %f79;
$L__BB0_38:
	add.s32 	%r72, %r22, 1;
	setp.gt.s32 	%p89, %r72, -1;
	setp.lt.s32 	%p90, %r72, %r30;
	and.pred  	%p91, %p89, %p90;
	and.pred  	%p92, %p2, %p91;
	not.pred 	%p93, %p92;
	@%p93 bra 	$L__BB0_40;
	cvt.s64.s32 	%rd40, %r13;
	cvt.s64.s32 	%rd42, %r82;
	add.s64 	%rd43, %rd41, %rd42;
	add.s64 	%rd44, %rd43, %rd40;
	shl.b64 	%rd45, %rd44, 2;
	add.s64 	%rd46, %rd2, %rd45;
	ld.global.f32 	%f72, [%rd46+4];
	cvt.s64.s32 	%rd47, %r14;
	add.s64 	%rd48, %rd42, %rd47;
	shl.b64 	%rd49, %rd48, 2;
	add.s64 	%rd50, %rd1, %rd49;
	ld.global.f32 	%f73, [%rd50+4];
	fma.rn.f32 	%f79, %f72, %f73, %f79;
$L__BB0_40:
	add.s32 	%r82, %r82, 2;
$L__BB0_41:
	and.b32  	%r73, %r31, 1;
	setp.eq.b32 	%p94, %r73, 1;
	not.pred 	%p95, %p94;
	@%p95 bra 	$L__BB0_44;
	add.s32 	%r25, %r5, %r82;
	setp.gt.s32 	%p96, %r25, -1;
	setp.lt.s32 	%p97, %r25, %r30;
	and.pred  	%p98, %p96, %p97;
	and.pred  	%p100, %p2, %p98;
	not.pred 	%p101, %p100;
	@%p101 bra 	$L__BB0_44;
	add.s32 	%r74, %r25, %r13;
	mul.wide.s32 	%rd51, %r74, 4;
	add.s64 	%rd52, %rd2, %rd51;
	ld.global.f32 	%f74, [%rd52];
	add.s32 	%r75, %r82, %r14;
	mul.wide.s32 	%rd53, %r75, 4;
	add.s64 	%rd54, %rd1, %rd53;
	ld.global.f32 	%f75, [%rd54];
	fma.rn.f32 	%f79, %f74, %f75, %f79;
$L__BB0_44:
	add.s32 	%r79, %r79, 1;
	setp.ne.s32 	%p102, %r79, %r31;
	@%p102 bra 	$L__BB0_4;
	add.s32 	%r78, %r78, 1;
	setp.ne.s32 	%p103, %r78, %r31;
	@%p103 bra 	$L__BB0_3;
$L__BB0_46:
	ld.param.u64 	%rd58, [_Z13convolution3DPfiiiS_S_ii_param_4];
	mad.lo.s32 	%r76, %r28, %r39, %r1;
	mad.lo.s32 	%r77, %r76, %r30, %r3;
	cvta.to.global.u64 	%rd55, %rd58;
	mul.wide.s32 	%rd56, %r77, 4;
	add.s64 	%rd57, %rd55, %rd56;
	st.global.f32 	[%rd57], %f79;
$L__BB0_47:
	ret;

}


// ===== COMPILED SASS (sm_100) =====

	.target	sm_100

	.elftype	@"ET_EXEC"


//--------------------- .note.nv.tkinfo           --------------------------
	.section	.note.nv.tkinfo,"",@"SHT_NOTE"
	.sectionflags	@"SHF_NOTE_NV_TKINFO"
	.tkinfo
        /*0018*/ 	.word	0x00000002
        /*0030*/ 	.string	""
        /*0030*/ 	.string	"ptxas"
        /*0030*/ 	.string	"Cuda compilation tools, release 13.0, V13.0.88"
        /*0030*/ 	.string	"Build cuda_13.0.r13.0/compiler.36424714_0"
        /*0030*/ 	.string	"-arch sm_100 -m 64 "



//--------------------- .note.nv.cuinfo           --------------------------
	.section	.note.nv.cuinfo,"",@"SHT_NOTE"
	.sectionflags	@"SHF_NOTE_NV_CUINFO"
        /*0018*/ 	.short	0x0002
        /*001a*/ 	.short	0x0064
        /*001c*/ 	.short	0x0082
	.zero		2


//--------------------- .nv.info                  --------------------------
	.section	.nv.info,"",@"SHT_CUDA_INFO"
	.align	4


	//----- nvinfo : EIATTR_REGCOUNT
	.align		4
        /*0000*/ 	.byte	0x04, 0x2f
        /*0002*/ 	.short	(.L_1 - .L_0)
	.align		4
.L_0:
        /*0004*/ 	.word	index@(_Z13convolution3DPfiiiS_S_ii)
        /*0008*/ 	.word	0x0000001e


	//----- nvinfo : EIATTR_FRAME_SIZE
	.align		4
.L_1:
        /*000c*/ 	.byte	0x04, 0x11
        /*000e*/ 	.short	(.L_3 - .L_2)
	.align		4
.L_2:
        /*0010*/ 	.word	index@(_Z13convolution3DPfiiiS_S_ii)
        /*0014*/ 	.word	0x00000000


	//----- nvinfo : EIATTR_MIN_STACK_SIZE
	.align		4
.L_3:
        /*0018*/ 	.byte	0x04, 0x12
        /*001a*/ 	.short	(.L_5 - .L_4)
	.align		4
.L_4:
        /*001c*/ 	.word	index@(_Z13convolution3DPfiiiS_S_ii)
        /*0020*/ 	.word	0x00000000
.L_5:


//--------------------- .nv.compat                --------------------------
	.section	.nv.compat,"",@"SHT_CUDA_COMPAT_INFO"
	.align	4
        /*0000*/ 	.byte	0x02, 0x09, 0x00, 0x00, 0x02, 0x02, 0x01, 0x00, 0x02, 0x05, 0x05, 0x00, 0x03, 0x07, 0x01, 0x01
        /*0010*/ 	.byte	0x02, 0x03, 0x00, 0x00, 0x02, 0x06, 0x01, 0x00, 0x04, 0x0b, 0x08, 0x00, 0x09, 0x00, 0x00, 0x00
        /*0020*/ 	.byte	0x00, 0x00, 0x00, 0x00


//--------------------- .nv.info._Z13convolution3DPfiiiS_S_ii --------------------------
	.section	.nv.info._Z13convolution3DPfiiiS_S_ii,"",@"SHT_CUDA_INFO"
	.sectionflags	@""
	.align	4


	//----- nvinfo : EIATTR_CUDA_API_VERSION
	.align		4
        /*0000*/ 	.byte	0x04, 0x37
        /*0002*/ 	.short	(.L_7 - .L_6)
.L_6:
        /*0004*/ 	.word	0x00000082


	//----- nvinfo : EIATTR_KPARAM_INFO
	.align		4
.L_7:
        /*0008*/ 	.byte	0x04, 0x17
        /*000a*/ 	.short	(.L_9 - .L_8)
.L_8:
        /*000c*/ 	.word	0x00000000
        /*0010*/ 	.short	0x0007
        /*0012*/ 	.short	0x002c
        /*0014*/ 	.byte	0x00, 0xf0, 0x11, 0x00


	//----- nvinfo : EIATTR_KPARAM_INFO
	.align		4
.L_9:
        /*0018*/ 	.byte	0x04, 0x17
        /*001a*/ 	.short	(.L_11 - .L_10)
.L_10:
        /*001c*/ 	.word	0x00000000
        /*0020*/ 	.short	0x0006
        /*0022*/ 	.short	0x0028
        /*0024*/ 	.byte	0x00, 0xf0, 0x11, 0x00


	//----- nvinfo : EIATTR_KPARAM_INFO
	.align		4
.L_11:
        /*0028*/ 	.byte	0x04, 0x17
        /*002a*/ 	.short	(.L_13 - .L_12)
.L_12:
        /*002c*/ 	.word	0x00000000
        /*0030*/ 	.short	0x0005
        /*0032*/ 	.short	0x0020
        /*0034*/ 	.byte	0x00, 0xf5, 0x21, 0x00


	//----- nvinfo : EIATTR_KPARAM_INFO
	.align		4
.L_13:
        /*0038*/ 	.byte	0x04, 0x17
        /*003a*/ 	.short	(.L_15 - .L_14)
.L_14:
        /*003c*/ 	.word	0x00000000
        /*0040*/ 	.short	0x0004
        /*0042*/ 	.short	0x0018
        /*0044*/ 	.byte	0x00, 0xf5, 0x21, 0x00


	//----- nvinfo : EIATTR_KPARAM_INFO
	.align		4
.L_15:
        /*0048*/ 	.byte	0x04, 0x17
        /*004a*/ 	.short	(.L_17 - .L_16)
.L_16:
        /*004c*/ 	.word	0x00000000
        /*0050*/ 	.short	0x0003
        /*0052*/ 	.short	0x0010
        /*0054*/ 	.byte	0x00, 0xf0, 0x11, 0x00


	//----- nvinfo : EIATTR_KPARAM_INFO
	.align		4
.L_17:
        /*0058*/ 	.byte	0x04, 0x17
        /*005a*/ 	.short	(.L_19 - .L_18)
.L_18:
        /*005c*/ 	.word	0x00000000
        /*0060*/ 	.short	0x0002
        /*0062*/ 	.short	0x000c
        /*0064*/ 	.byte	0x00, 0xf0, 0x11, 0x00


	//----- nvinfo : EIATTR_KPARAM_INFO
	.align		4
.L_19:
        /*0068*/ 	.byte	0x04, 0x17
        /*006a*/ 	.short	(.L_21 - .L_20)
.L_20:
        /*006c*/ 	.word	0x00000000
        /*0070*/ 	.short	0x0001
        /*0072*/ 	.short	0x0008
        /*0074*/ 	.byte	0x00, 0xf0, 0x11, 0x00


	//----- nvinfo : EIATTR_KPARAM_INFO
	.align		4
.L_21:
        /*0078*/ 	.byte	0x04, 0x17
        /*007a*/ 	.short	(.L_23 - .L_22)
.L_22:
        /*007c*/ 	.word	0x00000000
        /*0080*/ 	.short	0x0000
        /*0082*/ 	.short	0x0000
        /*0084*/ 	.byte	0x00, 0xf5, 0x21, 0x00


	//----- nvinfo : EIATTR_SPARSE_MMA_MASK
	.align		4
.L_23:
        /*0088*/ 	.byte	0x03, 0x50
        /*008a*/ 	.short	0x0000


	//----- nvinfo : EIATTR_MAXREG_COUNT
	.align		4
        /*008c*/ 	.byte	0x03, 0x1b
        /*008e*/ 	.short	0x00ff


	//----- nvinfo : EIATTR_MERCURY_ISA_VERSION
	.align		4
        /*0090*/ 	.byte	0x03, 0x5f
        /*0092*/ 	.short	0x0101


	//----- nvinfo : EIATTR_VRC_CTA_INIT_COUNT
	.align		4
        /*0094*/ 	.byte	0x02, 0x4a
	.zero		1
	.zero		1


	//----- nvinfo : EIATTR_EXIT_INSTR_OFFSETS
	.align		4
        /*0098*/ 	.byte	0x04, 0x1c
        /*009a*/ 	.short	(.L_25 - .L_24)


	//   ....[0]....
.L_24:
        /*009c*/ 	.word	0x00000120


	//   ....[1]....
        /*00a0*/ 	.word	0x00001000


	//----- nvinfo : EIATTR_CRS_STACK_SIZE
	.align		4
.L_25:
        /*00a4*/ 	.byte	0x04, 0x1e
        /*00a6*/ 	.short	(.L_27 - .L_26)
.L_26:
        /*00a8*/ 	.word	0x00000000


	//----- nvinfo : EIATTR_CBANK_PARAM_SIZE
	.align		4
.L_27:
        /*00ac*/ 	.byte	0x03, 0x19
        /*00ae*/ 	.short	0x0030


	//----- nvinfo : EIATTR_PARAM_CBANK
	.align		4
        /*00b0*/ 	.byte	0x04, 0x0a
        /*00b2*/ 	.short	(.L_29 - .L_28)
	.align		4
.L_28:
        /*00b4*/ 	.word	index@(.nv.constant0._Z13convolution3DPfiiiS_S_ii)
        /*00b8*/ 	.short	0x0380
        /*00ba*/ 	.short	0x0030


	//----- nvinfo : EIATTR_SW_WAR
	.align		4
.L_29:
        /*00bc*/ 	.byte	0x04, 0x36
        /*00be*/ 	.short	(.L_31 - .L_30)
.L_30:
        /*00c0*/ 	.word	0x00000008
.L_31:


//--------------------- .nv.callgraph             --------------------------
	.section	.nv.callgraph,"",@"SHT_CUDA_CALLGRAPH"
	.align	4
	.sectionentsize	8
	.align		4
        /*0000*/ 	.word	0x00000000
	.align		4
        /*0004*/ 	.word	0xffffffff
	.align		4
        /*0008*/ 	.word	0x00000000
	.align		4
        /*000c*/ 	.word	0xfffffffe
	.align		4
        /*0010*/ 	.word	0x00000000
	.align		4
        /*0014*/ 	.word	0xfffffffd
	.align		4
        /*0018*/ 	.word	0x00000000
	.align		4
        /*001c*/ 	.word	0xfffffffc


//--------------------- .text._Z13convolution3DPfiiiS_S_ii --------------------------
	.section	.text._Z13convolution3DPfiiiS_S_ii,"ax",@progbits
	.align	128
        .global         _Z13convolution3DPfiiiS_S_ii
        .type           _Z13convolution3DPfiiiS_S_ii,@function
        .size           _Z13convolution3DPfiiiS_S_ii,(.L_x_10 - _Z13convolution3DPfiiiS_S_ii)
        .other          _Z13convolution3DPfiiiS_S_ii,@"STO_CUDA_ENTRY STV_DEFAULT"
_Z13convolution3DPfiiiS_S_ii:
.text._Z13convolution3DPfiiiS_S_ii:
[----:B------:R-:W-:Y:S01]  /*0000*/  LDC R1, c[0x0][0x37c] ;  /* 0x0000df00ff017b82 */ /* 0x000fe20000000800 */
[----:B------:R-:W0:Y:S07]  /*0010*/  S2R R5, SR_TID.Y ;  /* 0x0000000000057919 */ /* 0x000e2e0000002200 */
[----:B------:R-:W1:Y:S01]  /*0020*/  LDC R3, c[0x0][0x360] ;  /* 0x0000d800ff037b82 */ /* 0x000e620000000800 */
[----:B------:R-:W2:Y:S01]  /*0030*/  LDCU.64 UR8, c[0x0][0x388] ;  /* 0x00007100ff0877ac */ /* 0x000ea20008000a00 */
[----:B------:R-:W1:Y:S01]  /*0040*/  S2R R2, SR_TID.X ;  /* 0x0000000000027919 */ /* 0x000e620000002100 */
[----:B------:R-:W3:Y:S01]  /*0050*/  LDCU UR7, c[0x0][0x390] ;  /* 0x00007200ff0777ac */ /* 0x000ee20008000800 */
[----:B------:R-:W4:Y:S04]  /*0060*/  S2R R7, SR_TID.Z ;  /* 0x0000000000077919 */ /* 0x000f280000002300 */
[----:B------:R-:W0:Y:S08]  /*0070*/  S2UR UR5, SR_CTAID.Y ;  /* 0x00000000000579c3 */ /* 0x000e300000002600 */
[----:B------:R-:W0:Y:S08]  /*0080*/  LDC R0, c[0x0][0x364] ;  /* 0x0000d900ff007b82 */ /* 0x000e300000000800 */
[----:B------:R-:W1:Y:S08]  /*0090*/  S2UR UR4, SR_CTAID.X ;  /* 0x00000000000479c3 */ /* 0x000e700000002500 */
[----:B------:R-:W4:Y:S08]  /*00a0*/  S2UR UR6, SR_CTAID.Z ;  /* 0x00000000000679c3 */ /* 0x000f300000002700 */
[----:B------:R-:W4:Y:S01]  /*00b0*/  LDC R4, c[0x0][0x368] ;  /* 0x0000da00ff047b82 */ /* 0x000f220000000800 */
[----:B0-----:R-:W-:-:S05]  /*00c0*/  IMAD R0, R0, UR5, R5 ;  /* 0x0000000500007c24 */ /* 0x001fca000f8e0205 */
[----:B--2---:R-:W-:Y:S01]  /*00d0*/  ISETP.GE.AND P0, PT, R0, UR9, PT ;  /* 0x0000000900007c0c */ /* 0x004fe2000bf06270 */
[----:B-1----:R-:W-:-:S05]  /*00e0*/  IMAD R3, R3, UR4, R2 ;  /* 0x0000000403037c24 */ /* 0x002fca000f8e0202 */
[----:B------:R-:W-:Y:S01]  /*00f0*/  ISETP.GE.OR P0, PT, R3, UR8, P0 ;  /* 0x0000000803007c0c */ /* 0x000fe20008706670 */
[----:B----4-:R-:W-:-:S05]  /*0100*/  IMAD R2, R4, UR6, R7 ;  /* 0x0000000604027c24 */ /* 0x010fca000f8e0207 */
[----:B---3--:R-:W-:-:S13]  /*0110*/  ISETP.GE.OR P0, PT, R2, UR7, P0 ;  /* 0x0000000702007c0c */ /* 0x008fda0008706670 */
[----:B------:R-:W-:Y:S05]  /*0120*/  @P0 EXIT ;  /* 0x000000000000094d */ /* 0x000fea0003800000 */
[----:B------:R-:W0:Y:S01]  /*0130*/  LDCU UR6, c[0x0][0x3a8] ;  /* 0x00007500ff0677ac */ /* 0x000e220008000800 */
[----:B------:R-:W-:Y:S01]  /*0140*/  IMAD.MOV.U32 R4, RZ, RZ, RZ ;  /* 0x000000ffff047224 */ /* 0x000fe200078e00ff */
[----:B------:R-:W1:Y:S01]  /*0150*/  LDCU.64 UR12, c[0x0][0x358] ;  /* 0x00006b00ff0c77ac */ /* 0x000e620008000a00 */
[----:B0-----:R-:W-:-:S09]  /*0160*/  UISETP.GE.AND UP0, UPT, UR6, 0x1, UPT ;  /* 0x000000010600788c */ /* 0x001fd2000bf06270 */
[----:B-1----:R-:W-:Y:S05]  /*0170*/  BRA.U !UP0, `(.L_x_0) ;  /* 0x0000000d08887547 */ /* 0x002fea000b800000 */
[----:B------:R-:W-:Y:S01]  /*0180*/  ULEA.HI UR4, UR6, UR6, URZ, 0x1 ;  /* 0x0000000606047291 */ /* 0x000fe2000f8f08ff */
[----:B------:R-:W-:Y:S01]  /*0190*/  IMAD.MOV.U32 R4, RZ, RZ, RZ ;  /* 0x000000ffff047224 */ /* 0x000fe200078e00ff */
[----:B------:R-:W-:Y:S02]  /*01a0*/  ULOP3.LUT UR8, UR6, 0x7, URZ, 0xc0, !UPT ;  /* 0x0000000706087892 */ /* 0x000fe4000f8ec0ff */
[----:B------:R-:W-:Y:S02]  /*01b0*/  USHF.R.S32.HI UR4, URZ, 0x1, UR4 ;  /* 0x00000001ff047899 */ /* 0x000fe40008011404 */
[----:B------:R-:W-:-:S04]  /*01c0*/  ULOP3.LUT UR6, UR6, 0x7ffffff8, URZ, 0xc0, !UPT ;  /* 0x7ffffff806067892 */ /* 0x000fc8000f8ec0ff */
[----:B------:R-:W-:Y:S02]  /*01d0*/  VIADD R5, R2, -UR4 ;  /* 0x8000000402057c36 */ /* 0x000fe40008000000 */
[----:B------:R-:W-:Y:S02]  /*01e0*/  VIADD R6, R0, -UR4 ;  /* 0x8000000400067c36 */ /* 0x000fe40008000000 */
[----:B------:R-:W-:Y:S01]  /*01f0*/  VIADD R7, R3, -UR4 ;  /* 0x8000000403077c36 */ /* 0x000fe20008000000 */
[----:B------:R-:W-:Y:S01]  /*0200*/  SHF.R.S32.HI R8, RZ, 0x1f, R5 ;  /* 0x0000001fff087819 */ /* 0x000fe20000011405 */
[----:B------:R-:W-:-:S06]  /*0210*/  UMOV UR4, URZ ;  /* 0x000000ff00047c82 */ /* 0x000fcc0008000000 */
.L_x_8:
[----:B------:R-:W0:Y:S01]  /*0220*/  LDCU UR5, c[0x0][0x38c] ;  /* 0x00007180ff0577ac */ /* 0x000e220008000800 */
[----:B------:R-:W-:Y:S02]  /*0230*/  VIADD R9, R6, UR4 ;  /* 0x0000000406097c36 */ /* 0x000fe40008000000 */
[----:B------:R-:W-:-:S03]  /*0240*/  IMAD.MOV.U32 R10, RZ, RZ, RZ ;  /* 0x000000ffff0a7224 */ /* 0x000fc600078e00ff */
[----:B0-----:R-:W-:-:S04]  /*0250*/  ISETP.GE.AND P0, PT, R9, UR5, PT ;  /* 0x0000000509007c0c */ /* 0x001fc8000bf06270 */
[----:B------:R-:W-:-:S13]  /*0260*/  ISETP.GT.AND P0, PT, R9, -0x1, !P0 ;  /* 0xffffffff0900780c */ /* 0x000fda0004704270 */
.L_x_7:
[----:B------:R-:W0:Y:S01]  /*0270*/  LDC R13, c[0x0][0x3a8] ;  /* 0x0000ea00ff0d7b82 */ /* 0x000e220000000800 */
[----:B------:R-:W1:Y:S01]  /*0280*/  LDCU UR5, c[0x0][0x388] ;  /* 0x00007100ff0577ac */ /* 0x000e620008000800 */
[----:B------:R-:W-:Y:S02]  /*0290*/  IMAD.IADD R9, R7, 0x1, R10 ;  /* 0x0000000107097824 */ /* 0x000fe400078e020a */
[----:B------:R-:W-:Y:S01]  /*02a0*/  VIADD R20, R6, UR4 ;  /* 0x0000000406147c36 */ /* 0x000fe20008000000 */
[----:B------:R-:W2:Y:S01]  /*02b0*/  LDCU UR7, c[0x0][0x390] ;  /* 0x00007200ff0777ac */ /* 0x000ea20008000800 */
[----:B------:R-:W-:Y:S01]  /*02c0*/  IMAD.MOV.U32 R22, RZ, RZ, RZ ;  /* 0x000000ffff167224 */ /* 0x000fe200078e00ff */
[----:B-1----:R-:W-:Y:S01]  /*02d0*/  ISETP.GE.AND P1, PT, R9, UR5, PT ;  /* 0x0000000509007c0c */ /* 0x002fe2000bf26270 */
[----:B------:R-:W-:-:S03]  /*02e0*/  IMAD R20, R20, UR5, R9 ;  /* 0x0000000514147c24 */ /* 0x000fc6000f8e0209 */
[----:B------:R-:W-:Y:S01]  /*02f0*/  ISETP.GT.AND P1, PT, R9, -0x1, !P1 ;  /* 0xffffffff0900780c */ /* 0x000fe20004f24270 */
[C---:B0-----:R-:W-:Y:S01]  /*0300*/  IMAD R11, R13.reuse, UR4, R10 ;  /* 0x000000040d0b7c24 */ /* 0x041fe2000f8e020a */
[----:B------:R-:W-:Y:S01]  /*0310*/  ISETP.GE.U32.AND P2, PT, R13, 0x8, PT ;  /* 0x000000080d00780c */ /* 0x000fe20003f46070 */
[----:B------:R-:W-:Y:S01]  /*0320*/  VIADD R10, R10, 0x1 ;  /* 0x000000010a0a7836 */ /* 0x000fe20000000000 */
[----:B------:R-:W-:Y:S01]  /*0330*/  PLOP3.LUT P1, PT, P0, P1, PT, 0x80, 0x8 ;  /* 0x000000000008781c */ /* 0x000fe20000723070 */
[----:B--2---:R-:W-:Y:S02]  /*0340*/  IMAD R20, R20, UR7, RZ ;  /* 0x0000000714147c24 */ /* 0x004fe4000f8e02ff */
[----:B------:R-:W-:Y:S01]  /*0350*/  IMAD R9, R11, UR7, RZ ;  /* 0x000000070b097c24 */ /* 0x000fe2000f8e02ff */
[----:B------:R-:W-:-:S07]  /*0360*/  ISETP.NE.AND P6, PT, R10, R13, PT ;  /* 0x0000000d0a00720c */ /* 0x000fce0003fc5270 */
[----:B------:R-:W-:Y:S06]  /*0370*/  @!P2 BRA `(.L_x_1) ;  /* 0x000000040044a947 */ /* 0x000fec0003800000 */
[----:B------:R-:W0:Y:S01]  /*0380*/  LDC.64 R12, c[0x0][0x3a0] ;  /* 0x0000e800ff0c7b82 */ /* 0x000e220000000a00 */
[----:B------:R-:W-:Y:S01]  /*0390*/  SHF.R.S32.HI R11, RZ, 0x1f, R20 ;  /* 0x0000001fff0b7819 */ /* 0x000fe20000011414 */
[----:B------:R-:W1:Y:S01]  /*03a0*/  LDCU UR7, c[0x0][0x390] ;  /* 0x00007200ff0777ac */ /* 0x000e620008000800 */
[----:B------:R-:W-:Y:S01]  /*03b0*/  SHF.R.S32.HI R22, RZ, 0x1f, R9 ;  /* 0x0000001fff167819 */ /* 0x000fe20000011409 */
[----:B------:R-:W2:Y:S01]  /*03c0*/  LDCU.64 UR10, c[0x0][0x380] ;  /* 0x00007000ff0a77ac */ /* 0x000ea20008000a00 */
[----:B------:R-:W-:-:S05]  /*03d0*/  UMOV UR5, URZ ;  /* 0x000000ff00057c82 */ /* 0x000fca0008000000 */
.L_x_2:
[----:B------:R-:W-:-:S05]  /*03e0*/  VIADD R21, R5, UR5 ;  /* 0x0000000505157c36 */ /* 0x000fca0008000000 */
[----:B-1----:R-:W-:-:S04]  /*03f0*/  ISETP.GE.AND P2, PT, R21, UR7, PT ;  /* 0x0000000715007c0c */ /* 0x002fc8000bf46270 */
[----:B------:R-:W-:-:S04]  /*0400*/  ISETP.GT.AND P2, PT, R21, -0x1, !P2 ;  /* 0xffffffff1500780c */ /* 0x000fc80005744270 */
[----:B------:R-:W-:-:S13]  /*0410*/  PLOP3.LUT P2, PT, P1, P2, PT, 0x80, 0x8 ;  /* 0x000000000008781c */ /* 0x000fda0000f45070 */
[----:B------:R-:W1:Y:S01]  /*0420*/  @P2 LDC.64 R16, c[0x0][0x3a0] ;  /* 0x0000e800ff102b82 */ /* 0x000e620000000a00 */
[----:B------:R-:W-:Y:S02]  /*0430*/  @P2 VIADD R23, R9, UR5 ;  /* 0x0000000509172c36 */ /* 0x000fe40008000000 */
[----:B------:R-:W-:-:S05]  /*0440*/  @P2 IMAD.IADD R19, R20, 0x1, R21 ;  /* 0x0000000114132824 */ /* 0x000fca00078e0215 */
[----:B------:R-:W3:Y:S01]  /*0450*/  @P2 LDC.64 R14, c[0x0][0x380] ;  /* 0x0000e000ff0e2b82 */ /* 0x000ee20000000a00 */
[----:B-1----:R-:W-:-:S06]  /*0460*/  @P2 IMAD.WIDE R16, R23, 0x4, R16 ;  /* 0x0000000417102825 */ /* 0x002fcc00078e0210 */
[----:B------:R1:W4:Y:S01]  /*0470*/  @P2 LDG.E R17, desc[UR12][R16.64] ;  /* 0x0000000c10112981 */ /* 0x000322000c1e1900 */
[----:B---3--:R-:W-:-:S05]  /*0480*/  @P2 IMAD.WIDE R14, R19, 0x4, R14 ;  /* 0x00000004130e2825 */ /* 0x008fca00078e020e */
[----:B------:R3:W4:Y:S01]  /*0490*/  @P2 LDG.E R23, desc[UR12][R14.64] ;  /* 0x0000000c0e172981 */ /* 0x000722000c1e1900 */
[----:B------:R-:W-:Y:S02]  /*04a0*/  USHF.R.S32.HI UR9, URZ, 0x1f, UR5 ;  /* 0x0000001fff097899 */ /* 0x000fe40008011405 */
[----:B------:R-:W-:Y:S01]  /*04b0*/  IADD3 R19, P3, P4, R20, UR5, R5 ;  /* 0x0000000514137c10 */ /* 0x000fe2000fc7e005 */
[C---:B------:R-:W-:Y:S02]  /*04c0*/  VIADD R24, R21.reuse, 0x1 ;  /* 0x0000000115187836 */ /* 0x040fe40000000000 */
[----:B------:R-:W-:Y:S01]  /*04d0*/  VIADD R25, R21, 0x2 ;  /* 0x0000000215197836 */ /* 0x000fe20000000000 */
[----:B------:R-:W-:Y:S02]  /*04e0*/  IADD3.X R26, PT, PT, R11, UR9, R8, P3, P4 ;  /* 0x000000090b1a7c10 */ /* 0x000fe40009fe8408 */
[----:B--2---:R-:W-:Y:S02]  /*04f0*/  LEA R18, P4, R19, UR10, 0x2 ;  /* 0x0000000a13127c11 */ /* 0x004fe4000f8810ff */
[----:B------:R-:W-:-:S02]  /*0500*/  ISETP.GE.AND P3, PT, R24, UR7, PT ;  /* 0x0000000718007c0c */ /* 0x000fc4000bf66270 */
[----:B------:R-:W-:Y:S02]  /*0510*/  LEA.HI.X R19, R19, UR11, R26, 0x2, P4 ;  /* 0x0000000b13137c11 */ /* 0x000fe4000a0f141a */
[----:B------:R-:W-:Y:S02]  /*0520*/  ISETP.GE.AND P4, PT, R25, UR7, PT ;  /* 0x0000000719007c0c */ /* 0x000fe4000bf86270 */
[----:B------:R-:W-:Y:S02]  /*0530*/  ISETP.GT.AND P3, PT, R24, -0x1, !P3 ;  /* 0xffffffff1800780c */ /* 0x000fe40005f64270 */
[----:B-1----:R-:W-:Y:S02]  /*0540*/  IADD3 R16, P5, PT, R9, UR5, RZ ;  /* 0x0000000509107c10 */ /* 0x002fe4000ffbe0ff */
[----:B------:R-:W-:Y:S02]  /*0550*/  ISETP.GT.AND P4, PT, R25, -0x1, !P4 ;  /* 0xffffffff1900780c */ /* 0x000fe40006784270 */
[----:B------:R-:W-:Y:S01]  /*0560*/  PLOP3.LUT P3, PT, P1, P3, PT, 0x80, 0x8 ;  /* 0x000000000008781c */ /* 0x000fe20000f67070 */
[----:B------:R-:W-:Y:S01]  /*0570*/  VIADD R24, R21, 0x3 ;  /* 0x0000000315187836 */ /* 0x000fe20000000000 */
[----:B---3--:R-:W-:-:S02]  /*0580*/  IADD3.X R15, PT, PT, R22, UR9, RZ, P5, !PT ;  /* 0x00000009160f7c10 */ /* 0x008fc4000affe4ff */
[C---:B0-----:R-:W-:Y:S02]  /*0590*/  LEA R14, P5, R16.reuse, R12, 0x2 ;  /* 0x0000000c100e7211 */ /* 0x041fe400078a10ff */
[----:B------:R-:W-:Y:S02]  /*05a0*/  PLOP3.LUT P4, PT, P1, P4, PT, 0x80, 0x8 ;  /* 0x000000000008781c */ /* 0x000fe40000f89070 */
[----:B------:R-:W-:Y:S02]  /*05b0*/  LEA.HI.X R15, R16, R13, R15, 0x2, P5 ;  /* 0x0000000d100f7211 */ /* 0x000fe400028f140f */
[----:B------:R-:W-:-:S03]  /*05c0*/  ISETP.GE.AND P5, PT, R24, UR7, PT ;  /* 0x0000000718007c0c */ /* 0x000fc6000bfa6270 */
[----:B------:R-:W2:Y:S01]  /*05d0*/  @P3 LDG.E R25, desc[UR12][R18.64+0x4] ;  /* 0x0000040c12193981 */ /* 0x000ea2000c1e1900 */
[----:B------:R-:W-:-:S03]  /*05e0*/  ISETP.GT.AND P5, PT, R24, -0x1, !P5 ;  /* 0xffffffff1800780c */ /* 0x000fc60006fa4270 */
[----:B------:R-:W2:Y:S04]  /*05f0*/  @P3 LDG.E R24, desc[UR12][R14.64+0x4] ;  /* 0x0000040c0e183981 */ /* 0x000ea8000c1e1900 */
[----:B------:R-:W3:Y:S01]  /*0600*/  @P4 LDG.E R26, desc[UR12][R14.64+0x8] ;  /* 0x0000080c0e1a4981 */ /* 0x000ee2000c1e1900 */
[----:B----4-:R-:W-:Y:S01]  /*0610*/  @P2 FFMA R4, R23, R17, R4 ;  /* 0x0000001117042223 */ /* 0x010fe20000000004 */
[----:B------:R-:W-:Y:S02]  /*0620*/  PLOP3.LUT P2, PT, P1, P5, PT, 0x80, 0x8 ;  /* 0x000000000008781c */ /* 0x000fe40000f4b070 */
[----:B------:R-:W3:Y:S11]  /*0630*/  @P4 LDG.E R23, desc[UR12][R18.64+0x8] ;  /* 0x0000080c12174981 */ /* 0x000ef6000c1e1900 */
[----:B------:R-:W4:Y:S04]  /*0640*/  @P2 LDG.E R17, desc[UR12][R18.64+0xc] ;  /* 0x00000c0c12112981 */ /* 0x000f28000c1e1900 */
[----:B------:R-:W4:Y:S01]  /*0650*/  @P2 LDG.E R16, desc[UR12][R14.64+0xc] ;  /* 0x00000c0c0e102981 */ /* 0x000f22000c1e1900 */
[----:B--2---:R-:W-:Y:S01]  /*0660*/  @P3 FFMA R4, R25, R24, R4 ;  /* 0x0000001819043223 */ /* 0x004fe20000000004 */
[----:B------:R-:W-:-:S02]  /*0670*/  VIADD R24, R21, 0x4 ;  /* 0x0000000415187836 */ /* 0x000fc40000000000 */
[----:B------:R-:W-:-:S03]  /*0680*/  VIADD R25, R21, 0x6 ;  /* 0x0000000615197836 */ /* 0x000fc60000000000 */
[----:B------:R-:W-:-:S04]  /*0690*/  ISETP.GE.AND P3, PT, R24, UR7, PT ;  /* 0x0000000718007c0c */ /* 0x000fc8000bf66270 */
[----:B------:R-:W-:-:S04]  /*06a0*/  ISETP.GT.AND P3, PT, R24, -0x1, !P3 ;  /* 0xffffffff1800780c */ /* 0x000fc80005f64270 */
[----:B------:R-:W-:Y:S01]  /*06b0*/  PLOP3.LUT P3, PT, P1, P3, PT, 0x80, 0x8 ;  /* 0x000000000008781c */ /* 0x000fe20000f67070 */
[----:B---3--:R-:W-:Y:S01]  /*06c0*/  @P4 FFMA R4, R23, R26, R4 ;  /* 0x0000001a17044223 */ /* 0x008fe20000000004 */
[----:B------:R-:W-:Y:S01]  /*06d0*/  VIADD R23, R21, 0x5 ;  /* 0x0000000515177836 */ /* 0x000fe20000000000 */
[----:B------:R-:W-:Y:S01]  /*06e0*/  ISETP.GE.AND P4, PT, R25, UR7, PT ;  /* 0x0000000719007c0c */ /* 0x000fe2000bf86270 */
[----:B------:R-:W-:-:S03]  /*06f0*/  VIADD R21, R21, 0x7 ;  /* 0x0000000715157836 */ /* 0x000fc60000000000 */
[----:B------:R-:W-:-:S04]  /*0700*/  ISETP.GE.AND P5, PT, R23, UR7, PT ;  /* 0x0000000717007c0c */ /* 0x000fc8000bfa6270 */
[----:B------:R-:W-:Y:S02]  /*0710*/  ISETP.GT.AND P5, PT, R23, -0x1, !P5 ;  /* 0xffffffff1700780c */ /* 0x000fe40006fa4270 */
[----:B------:R-:W-:Y:S02]  /*0720*/  ISETP.GT.AND P4, PT, R25, -0x1, !P4 ;  /* 0xffffffff1900780c */ /* 0x000fe40006784270 */
[----:B------:R-:W-:Y:S01]  /*0730*/  PLOP3.LUT P5, PT, P1, P5, PT, 0x80, 0x8 ;  /* 0x000000000008781c */ /* 0x000fe20000fab070 */
[----:B----4-:R-:W-:Y:S01]  /*0740*/  @P2 FFMA R4, R17, R16, R4 ;  /* 0x0000001011042223 */ /* 0x010fe20000000004 */
[C---:B------:R-:W-:Y:S01]  /*0750*/  ISETP.GE.AND P2, PT, R21.reuse, UR7, PT ;  /* 0x0000000715007c0c */ /* 0x040fe2000bf46270 */
[----:B------:R-:W2:Y:S01]  /*0760*/  @P3 LDG.E R17, desc[UR12][R18.64+0x10] ;  /* 0x0000100c12113981 */ /* 0x000ea2000c1e1900 */
[----:B------:R-:W-:Y:S02]  /*0770*/  PLOP3.LUT P4, PT, P1, P4, PT, 0x80, 0x8 ;  /* 0x000000000008781c */ /* 0x000fe40000f89070 */
[----:B------:R-:W-:Y:S01]  /*0780*/  ISETP.GT.AND P2, PT, R21, -0x1, !P2 ;  /* 0xffffffff1500780c */ /* 0x000fe20005744270 */
[----:B------:R-:W2:Y:S03]  /*0790*/  @P3 LDG.E R16, desc[UR12][R14.64+0x10] ;  /* 0x0000100c0e103981 */ /* 0x000ea6000c1e1900 */
[----:B------:R-:W-:-:S03]  /*07a0*/  PLOP3.LUT P2, PT, P1, P2, PT, 0x80, 0x8 ;  /* 0x000000000008781c */ /* 0x000fc60000f45070 */
[----:B------:R-:W3:Y:S04]  /*07b0*/  @P5 LDG.E R21, desc[UR12][R18.64+0x14] ;  /* 0x0000140c12155981 */ /* 0x000ee8000c1e1900 */
[----:B------:R-:W3:Y:S04]  /*07c0*/  @P5 LDG.E R23, desc[UR12][R14.64+0x14] ;  /* 0x0000140c0e175981 */ /* 0x000ee8000c1e1900 */
[----:B------:R-:W4:Y:S04]  /*07d0*/  @P4 LDG.E R25, desc[UR12][R18.64+0x18] ;  /* 0x0000180c12194981 */ /* 0x000f28000c1e1900 */
[----:B------:R-:W4:Y:S04]  /*07e0*/  @P4 LDG.E R24, desc[UR12][R14.64+0x18] ;  /* 0x0000180c0e184981 */ /* 0x000f28000c1e1900 */
[----:B------:R-:W5:Y:S04]  /*07f0*/  @P2 LDG.E R27, desc[UR12][R18.64+0x1c] ;  /* 0x00001c0c121b2981 */ /* 0x000f68000c1e1900 */
[----:B------:R-:W5:Y:S01]  /*0800*/  @P2 LDG.E R26, desc[UR12][R14.64+0x1c] ;  /* 0x00001c0c0e1a2981 */ /* 0x000f62000c1e1900 */
[----:B------:R-:W-:-:S04]  /*0810*/  UIADD3 UR5, UPT, UPT, UR5, 0x8, URZ ;  /* 0x0000000805057890 */ /* 0x000fc8000fffe0ff */
[----:B------:R-:W-:Y:S01]  /*0820*/  UISETP.NE.AND UP0, UPT, UR5, UR6, UPT ;  /* 0x000000060500728c */ /* 0x000fe2000bf05270 */
[----:B--2---:R-:W-:-:S04]  /*0830*/  @P3 FFMA R4, R17, R16, R4 ;  /* 0x0000001011043223 */ /* 0x004fc80000000004 */
[----:B---3--:R-:W-:-:S04]  /*0840*/  @P5 FFMA R4, R21, R23, R4 ;  /* 0x0000001715045223 */ /* 0x008fc80000000004 */
[----:B----4-:R-:W-:-:S04]  /*0850*/  @P4 FFMA R4, R25, R24, R4 ;  /* 0x0000001819044223 */ /* 0x010fc80000000004 */
[----:B-----5:R-:W-:Y:S01]  /*0860*/  @P2 FFMA R4, R27, R26, R4 ;  /* 0x0000001a1b042223 */ /* 0x020fe20000000004 */
[----:B------:R-:W-:Y:S06]  /*0870*/  BRA.U UP0, `(.L_x_2) ;  /* 0xfffffff900d87547 */ /* 0x000fec000b83ffff */
[----:B------:R-:W-:-:S07]  /*0880*/  IMAD.U32 R22, RZ, RZ, UR6 ;  /* 0x00000006ff167e24 */ /* 0x000fce000f8e00ff */
.L_x_1:
[----:B------:R-:W-:-:S09]  /*0890*/  UISETP.NE.AND UP0, UPT, UR8, URZ, UPT ;  /* 0x000000ff0800728c */ /* 0x000fd2000bf05270 */
[----:B------:R-:W-:Y:S05]  /*08a0*/  BRA.U !UP0, `(.L_x_3) ;  /* 0x0000000508a87547 */ /* 0x000fea000b800000 */
[----:B------:R-:W0:Y:S01]  /*08b0*/  LDCU UR5, c[0x0][0x3a8] ;  /* 0x00007500ff0577ac */ /* 0x000e220008000800 */
[----:B------:R-:W-:-:S04]  /*08c0*/  UIADD3 UR9, UPT, UPT, UR8, -0x1, URZ ;  /* 0xffffffff08097890 */ /* 0x000fc8000fffe0ff */
[----:B------:R-:W-:Y:S02]  /*08d0*/  UISETP.GE.U32.AND UP0, UPT, UR9, 0x3, UPT ;  /* 0x000000030900788c */ /* 0x000fe4000bf06070 */
[----:B0-----:R-:W-:-:S07]  /*08e0*/  ULOP3.LUT UP1, UR10, UR5, 0x3, URZ, 0xc0, !UPT ;  /* 0x00000003050a7892 */ /* 0x001fce000f82c0ff */
[----:B------:R-:W-:Y:S05]  /*08f0*/  BRA.U !UP0, `(.L_x_4) ;  /* 0x0000000108b87547 */ /* 0x000fea000b800000 */
[----:B------:R-:W-:Y:S01]  /*0900*/  IMAD.IADD R11, R5, 0x1, R22 ;  /* 0x00000001050b7824 */ /* 0x000fe200078e0216 */
[----:B------:R-:W0:Y:S01]  /*0910*/  LDC.64 R14, c[0x0][0x3a0] ;  /* 0x0000e800ff0e7b82 */ /* 0x000e220000000a00 */
[----:B------:R-:W1:Y:S01]  /*0920*/  LDCU.64 UR14, c[0x0][0x380] ;  /* 0x00007000ff0e77ac */ /* 0x000e620008000a00 */
[----:B------:R-:W-:Y:S01]  /*0930*/  IADD3 R18, P3, PT, R9, R22, RZ ;  /* 0x0000001609127210 */ /* 0x000fe20007f7e0ff */
[C---:B------:R-:W-:Y:S01]  /*0940*/  VIADD R25, R11.reuse, 0x2 ;  /* 0x000000020b197836 */ /* 0x040fe20000000000 */
[----:B------:R-:W-:Y:S02]  /*0950*/  ISETP.GE.AND P2, PT, R11, UR7, PT ;  /* 0x000000070b007c0c */ /* 0x000fe4000bf46270 */
[----:B------:R-:W-:Y:S02]  /*0960*/  LEA.HI.X.SX32 R21, R9, RZ, 0x1, P3 ;  /* 0x000000ff09157211 */ /* 0x000fe400018f0eff */
[----:B------:R-:W-:Y:S02]  /*0970*/  ISETP.GT.AND P2, PT, R11, -0x1, !P2 ;  /* 0xffffffff0b00780c */ /* 0x000fe40005744270 */
[----:B------:R-:W-:-:S02]  /*0980*/  SHF.R.S32.HI R23, RZ, 0x1f, R20 ;  /* 0x0000001fff177819 */ /* 0x000fc40000011414 */
[----:B------:R-:W-:Y:S02]  /*0990*/  PLOP3.LUT P2, PT, P1, P2, PT, 0x80, 0x8 ;  /* 0x000000000008781c */ /* 0x000fe40000f45070 */
[----:B------:R-:W-:-:S04]  /*09a0*/  IADD3 R19, P3, P4, R20, R5, R22 ;  /* 0x0000000514137210 */ /* 0x000fc80007c7e016 */
[----:B------:R-:W-:Y:S01]  /*09b0*/  IADD3.X R24, PT, PT, R23, R8, RZ, P3, P4 ;  /* 0x0000000817187210 */ /* 0x000fe20001fe84ff */
[----:B------:R-:W-:Y:S01]  /*09c0*/  VIADD R23, R11, 0x3 ;  /* 0x000000030b177836 */ /* 0x000fe20000000000 */
[----:B------:R-:W-:Y:S02]  /*09d0*/  ISETP.GE.AND P4, PT, R25, UR7, PT ;  /* 0x0000000719007c0c */ /* 0x000fe4000bf86270 */
[----:B0-----:R-:W-:-:S03]  /*09e0*/  LEA R14, P5, R18, R14, 0x2 ;  /* 0x0000000e120e7211 */ /* 0x001fc600078a10ff */
[----:B------:R-:W0:Y:S01]  /*09f0*/  @P2 LDC.64 R12, c[0x0][0x3a0] ;  /* 0x0000e800ff0c2b82 */ /* 0x000e220000000a00 */
[----:B------:R-:W-:Y:S02]  /*0a00*/  ISETP.GT.AND P4, PT, R25, -0x1, !P4 ;  /* 0xffffffff1900780c */ /* 0x000fe40006784270 */
[----:B------:R-:W-:Y:S01]  /*0a10*/  LEA.HI.X R15, R18, R15, R21, 0x2, P5 ;  /* 0x0000000f120f7211 */ /* 0x000fe200028f1415 */
[----:B------:R-:W-:Y:S01]  /*0a20*/  VIADD R21, R11, 0x1 ;  /* 0x000000010b157836 */ /* 0x000fe20000000000 */
[----:B-1----:R-:W-:Y:S01]  /*0a30*/  LEA R18, P5, R19, UR14, 0x2 ;  /* 0x0000000e13127c11 */ /* 0x002fe2000f8a10ff */
[----:B------:R-:W-:Y:S01]  /*0a40*/  @P2 IMAD.IADD R11, R20, 0x1, R11 ;  /* 0x00000001140b2824 */ /* 0x000fe200078e020b */
[----:B------:R-:W-:Y:S01]  /*0a50*/  PLOP3.LUT P4, PT, P1, P4, PT, 0x80, 0x8 ;  /* 0x000000000008781c */ /* 0x000fe20000f89070 */
[----:B------:R-:W1:Y:S01]  /*0a60*/  @P2 LDC.64 R16, c[0x0][0x380] ;  /* 0x0000e000ff102b82 */ /* 0x000e620000000a00 */
[----:B------:R-:W-:Y:S02]  /*0a70*/  ISETP.GE.AND P3, PT, R21, UR7, PT ;  /* 0x0000000715007c0c */ /* 0x000fe4000bf66270 */
[----:B------:R-:W-:-:S02]  /*0a80*/  LEA.HI.X R19, R19, UR15, R24, 0x2, P5 ;  /* 0x0000000f13137c11 */ /* 0x000fc4000a8f1418 */
[----:B------:R-:W-:Y:S01]  /*0a90*/  ISETP.GT.AND P3, PT, R21, -0x1, !P3 ;  /* 0xffffffff1500780c */ /* 0x000fe20005f64270 */
[----:B------:R-:W-:Y:S01]  /*0aa0*/  @P2 IMAD.IADD R21, R9, 0x1, R22 ;  /* 0x0000000109152824 */ /* 0x000fe200078e0216 */
[C---:B------:R-:W-:Y:S02]  /*0ab0*/  ISETP.GE.AND P5, PT, R23.reuse, UR7, PT ;  /* 0x0000000717007c0c */ /* 0x040fe4000bfa6270 */
[----:B------:R-:W-:Y:S02]  /*0ac0*/  PLOP3.LUT P3, PT, P1, P3, PT, 0x80, 0x8 ;  /* 0x000000000008781c */ /* 0x000fe40000f67070 */
[----:B------:R-:W-:Y:S01]  /*0ad0*/  ISETP.GT.AND P5, PT, R23, -0x1, !P5 ;  /* 0xffffffff1700780c */ /* 0x000fe20006fa4270 */
[----:B------:R-:W2:Y:S03]  /*0ae0*/  @P4 LDG.E R24, desc[UR12][R14.64+0x8] ;  /* 0x0000080c0e184981 */ /* 0x000ea6000c1e1900 */
[----:B------:R-:W-:Y:S01]  /*0af0*/  PLOP3.LUT P5, PT, P1, P5, PT, 0x80, 0x8 ;  /* 0x000000000008781c */ /* 0x000fe20000fab070 */
[----:B0-----:R-:W-:Y:S01]  /*0b00*/  @P2 IMAD.WIDE R12, R21, 0x4, R12 ;  /* 0x00000004150c2825 */ /* 0x001fe200078e020c */
[----:B------:R-:W2:Y:S05]  /*0b10*/  @P4 LDG.E R23, desc[UR12][R18.64+0x8] ;  /* 0x0000080c12174981 */ /* 0x000eaa000c1e1900 */
[----:B------:R-:W3:Y:S01]  /*0b20*/  @P2 LDG.E R12, desc[UR12][R12.64] ;  /* 0x0000000c0c0c2981 */ /* 0x000ee2000c1e1900 */
[----:B-1----:R-:W-:-:S03]  /*0b30*/  @P2 IMAD.WIDE R16, R11, 0x4, R16 ;  /* 0x000000040b102825 */ /* 0x002fc600078e0210 */
[----:B------:R-:W4:Y:S04]  /*0b40*/  @P3 LDG.E R11, desc[UR12][R18.64+0x4] ;  /* 0x0000040c120b3981 */ /* 0x000f28000c1e1900 */
[----:B------:R-:W3:Y:S04]  /*0b50*/  @P2 LDG.E R17, desc[UR12][R16.64] ;  /* 0x0000000c10112981 */ /* 0x000ee8000c1e1900 */
[----:B------:R-:W4:Y:S04]  /*0b60*/  @P3 LDG.E R21, desc[UR12][R14.64+0x4] ;  /* 0x0000040c0e153981 */ /* 0x000f28000c1e1900 */
[----:B------:R-:W5:Y:S04]  /*0b70*/  @P5 LDG.E R25, desc[UR12][R18.64+0xc] ;  /* 0x00000c0c12195981 */ /* 0x000f68000c1e1900 */
[----:B------:R-:W5:Y:S01]  /*0b80*/  @P5 LDG.E R26, desc[UR12][R14.64+0xc] ;  /* 0x00000c0c0e1a5981 */ /* 0x000f62000c1e1900 */
[----:B------:R-:W-:-:S02]  /*0b90*/  VIADD R22, R22, 0x4 ;  /* 0x0000000416167836 */ /* 0x000fc40000000000 */
[----:B---3--:R-:W-:-:S04]  /*0ba0*/  @P2 FFMA R4, R17, R12, R4 ;  /* 0x0000000c11042223 */ /* 0x008fc80000000004 */
[----:B----4-:R-:W-:-:S04]  /*0bb0*/  @P3 FFMA R4, R11, R21, R4 ;  /* 0x000000150b043223 */ /* 0x010fc80000000004 */
[----:B--2---:R-:W-:-:S04]  /*0bc0*/  @P4 FFMA R4, R23, R24, R4 ;  /* 0x0000001817044223 */ /* 0x004fc80000000004 */
[----:B-----5:R-:W-:-:S07]  /*0bd0*/  @P5 FFMA R4, R25, R26, R4 ;  /* 0x0000001a19045223 */ /* 0x020fce0000000004 */
.L_x_4:
[----:B------:R-:W-:Y:S05]  /*0be0*/  BRA.U !UP1, `(.L_x_3) ;  /* 0x0000000109d87547 */ /* 0x000fea000b800000 */
[----:B------:R-:W-:Y:S02]  /*0bf0*/  UISETP.NE.AND UP0, UPT, UR10, 0x1, UPT ;  /* 0x000000010a00788c */ /* 0x000fe4000bf05270 */
[----:B------:R-:W-:-:S04]  /*0c00*/  ULOP3.LUT UR5, UR5, 0x1, URZ, 0xc0, !UPT ;  /* 0x0000000105057892 */ /* 0x000fc8000f8ec0ff */
[----:B------:R-:W-:-:S03]  /*0c10*/  UISETP.NE.U32.AND UP1, UPT, UR5, 0x1, UPT ;  /* 0x000000010500788c */ /* 0x000fc6000bf25070 */
[----:B------:R-:W-:Y:S08]  /*0c20*/  BRA.U !UP0, `(.L_x_5) ;  /* 0x0000000108847547 */ /* 0x000ff0000b800000 */
[----:B------:R-:W-:-:S04]  /*0c30*/  IMAD.IADD R23, R5, 0x1, R22 ;  /* 0x0000000105177824 */ /* 0x000fc800078e0216 */
[C---:B------:R-:W-:Y:S01]  /*0c40*/  VIADD R11, R23.reuse, 0x1 ;  /* 0x00000001170b7836 */ /* 0x040fe20000000000 */
[----:B------:R-:W-:-:S04]  /*0c50*/  ISETP.GE.AND P3, PT, R23, UR7, PT ;  /* 0x0000000717007c0c */ /* 0x000fc8000bf66270 */
[----:B------:R-:W-:Y:S02]  /*0c60*/  ISETP.GE.AND P2, PT, R11, UR7, PT ;  /* 0x000000070b007c0c */ /* 0x000fe4000bf46270 */
[----:B------:R-:W-:Y:S02]  /*0c70*/  ISETP.GT.AND P3, PT, R23, -0x1, !P3 ;  /* 0xffffffff1700780c */ /* 0x000fe40005f64270 */
[----:B------:R-:W-:Y:S02]  /*0c80*/  ISETP.GT.AND P2, PT, R11, -0x1, !P2 ;  /* 0xffffffff0b00780c */ /* 0x000fe40005744270 */
[----:B------:R-:W-:Y:S02]  /*0c90*/  PLOP3.LUT P3, PT, P1, P3, PT, 0x80, 0x8 ;  /* 0x000000000008781c */ /* 0x000fe40000f67070 */
[----:B------:R-:W-:-:S11]  /*0ca0*/  PLOP3.LUT P2, PT, P1, P2, PT, 0x80, 0x8 ;  /* 0x000000000008781c */ /* 0x000fd60000f45070 */
[----:B------:R-:W0:Y:S01]  /*0cb0*/  @P3 LDC.64 R18, c[0x0][0x3a0] ;  /* 0x0000e800ff123b82 */ /* 0x000e220000000a00 */
[----:B------:R-:W-:Y:S01]  /*0cc0*/  @P3 IMAD.IADD R25, R9, 0x1, R22 ;  /* 0x0000000109193824 */ /* 0x000fe200078e0216 */
[----:B------:R-:W-:Y:S01]  /*0cd0*/  @P2 SHF.R.S32.HI R24, RZ, 0x1f, R20 ;  /* 0x0000001fff182819 */ /* 0x000fe20000011414 */
[C---:B------:R-:W-:Y:S01]  /*0ce0*/  @P3 IMAD.IADD R23, R20.reuse, 0x1, R23 ;  /* 0x0000000114173824 */ /* 0x040fe200078e0217 */
[--C-:B------:R-:W-:Y:S02]  /*0cf0*/  @P2 SHF.R.S32.HI R21, RZ, 0x1f, R22.reuse ;  /* 0x0000001fff152819 */ /* 0x100fe40000011416 */
[----:B------:R-:W-:Y:S02]  /*0d00*/  @P2 IADD3 R11, P4, P5, R20, R5, R22 ;  /* 0x00000005140b2210 */ /* 0x000fe40007d9e016 */
[----:B------:R-:W1:Y:S02]  /*0d10*/  @P2 LDC.64 R12, c[0x0][0x380] ;  /* 0x0000e000ff0c2b82 */ /* 0x000e640000000a00 */
[----:B------:R-:W-:-:S06]  /*0d20*/  @P2 IADD3.X R24, PT, PT, R24, R8, R21, P4, P5 ;  /* 0x0000000818182210 */ /* 0x000fcc00027ea415 */
[----:B------:R-:W2:Y:S08]  /*0d30*/  @P3 LDC.64 R16, c[0x0][0x380] ;  /* 0x0000e000ff103b82 */ /* 0x000eb00000000a00 */
[----:B------:R-:W3:Y:S01]  /*0d40*/  @P2 LDC.64 R14, c[0x0][0x3a0] ;  /* 0x0000e800ff0e2b82 */ /* 0x000ee20000000a00 */
[----:B0-----:R-:W-:-:S06]  /*0d50*/  @P3 IMAD.WIDE R18, R25, 0x4, R18 ;  /* 0x0000000419123825 */ /* 0x001fcc00078e0212 */
[----:B------:R-:W4:Y:S01]  /*0d60*/  @P3 LDG.E R19, desc[UR12][R18.64] ;  /* 0x0000000c12133981 */ /* 0x000f22000c1e1900 */
[----:B-1----:R-:W-:-:S04]  /*0d70*/  @P2 LEA R12, P4, R11, R12, 0x2 ;  /* 0x0000000c0b0c2211 */ /* 0x002fc800078810ff */
[----:B------:R-:W-:Y:S02]  /*0d80*/  @P2 LEA.HI.X R13, R11, R13, R24, 0x2, P4 ;  /* 0x0000000d0b0d2211 */ /* 0x000fe400020f1418 */
[----:B------:R-:W-:Y:S01]  /*0d90*/  @P2 IADD3 R11, P4, PT, R9, R22, RZ ;  /* 0x00000016090b2210 */ /* 0x000fe20007f9e0ff */
[----:B--2---:R-:W-:-:S03]  /*0da0*/  @P3 IMAD.WIDE R16, R23, 0x4, R16 ;  /* 0x0000000417103825 */ /* 0x004fc600078e0210 */
[----:B------:R-:W-:Y:S01]  /*0db0*/  @P2 LEA.HI.X.SX32 R24, R9, R21, 0x1, P4 ;  /* 0x0000001509182211 */ /* 0x000fe200020f0eff */
[----:B------:R-:W2:Y:S04]  /*0dc0*/  @P2 LDG.E R13, desc[UR12][R12.64+0x4] ;  /* 0x0000040c0c0d2981 */ /* 0x000ea8000c1e1900 */
[----:B------:R-:W4:Y:S01]  /*0dd0*/  @P3 LDG.E R17, desc[UR12][R16.64] ;  /* 0x0000000c10113981 */ /* 0x000f22000c1e1900 */
[----:B---3--:R-:W-:-:S04]  /*0de0*/  @P2 LEA R14, P4, R11, R14, 0x2 ;  /* 0x0000000e0b0e2211 */ /* 0x008fc800078810ff */
[----:B------:R-:W-:-:S05]  /*0df0*/  @P2 LEA.HI.X R15, R11, R15, R24, 0x2, P4 ;  /* 0x0000000f0b0f2211 */ /* 0x000fca00020f1418 */
[----:B------:R-:W2:Y:S01]  /*0e00*/  @P2 LDG.E R14, desc[UR12][R14.64+0x4] ;  /* 0x0000040c0e0e2981 */ /* 0x000ea2000c1e1900 */
[----:B------:R-:W-:Y:S02]  /*0e10*/  VIADD R22, R22, 0x2 ;  /* 0x0000000216167836 */ /* 0x000fe40000000000 */
[----:B----4-:R-:W-:-:S04]  /*0e20*/  @P3 FFMA R4, R19, R17, R4 ;  /* 0x0000001113043223 */ /* 0x010fc80000000004 */
[----:B--2---:R-:W-:-:S07]  /*0e30*/  @P2 FFMA R4, R13, R14, R4 ;  /* 0x0000000e0d042223 */ /* 0x004fce0000000004 */
.L_x_5:
[----:B------:R-:W-:Y:S05]  /*0e40*/  BRA.U UP1, `(.L_x_3) ;  /* 0x0000000101407547 */ /* 0x000fea000b800000 */
[----:B------:R-:W-:Y:S01]  /*0e50*/  IMAD.IADD R11, R5, 0x1, R22 ;  /* 0x00000001050b7824 */ /* 0x000fe200078e0216 */
[----:B------:R-:W-:Y:S04]  /*0e60*/  BSSY.RECONVERGENT B0, `(.L_x_3) ;  /* 0x000000e000007945 */ /* 0x000fe80003800200 */
[----:B------:R-:W-:-:S04]  /*0e70*/  ISETP.GE.AND P2, PT, R11, UR7, PT ;  /* 0x000000070b007c0c */ /* 0x000fc8000bf46270 */
[----:B------:R-:W-:-:S04]  /*0e80*/  ISETP.GT.AND P2, PT, R11, -0x1, !P2 ;  /* 0xffffffff0b00780c */ /* 0x000fc80005744270 */
[----:B------:R-:W-:-:S13]  /*0e90*/  PLOP3.LUT P2, PT, P1, P2, PT, 0x80, 0x8 ;  /* 0x000000000008781c */ /* 0x000fda0000f45070 */
[----:B------:R-:W-:Y:S05]  /*0ea0*/  @!P2 BRA `(.L_x_6) ;  /* 0x000000000024a947 */ /* 0x000fea0003800000 */
[----:B------:R-:W0:Y:S01]  /*0eb0*/  LDC.64 R14, c[0x0][0x380] ;  /* 0x0000e000ff0e7b82 */ /* 0x000e220000000a00 */
[----:B------:R-:W-:Y:S02]  /*0ec0*/  IMAD.IADD R11, R20, 0x1, R11 ;  /* 0x00000001140b7824 */ /* 0x000fe400078e020b */
[----:B------:R-:W-:-:S05]  /*0ed0*/  IMAD.IADD R9, R9, 0x1, R22 ;  /* 0x0000000109097824 */ /* 0x000fca00078e0216 */
[----:B------:R-:W1:Y:S01]  /*0ee0*/  LDC.64 R12, c[0x0][0x3a0] ;  /* 0x0000e800ff0c7b82 */ /* 0x000e620000000a00 */
[----:B0-----:R-:W-:-:S06]  /*0ef0*/  IMAD.WIDE R14, R11, 0x4, R14 ;  /* 0x000000040b0e7825 */ /* 0x001fcc00078e020e */
[----:B------:R-:W2:Y:S01]  /*0f00*/  LDG.E R15, desc[UR12][R14.64] ;  /* 0x0000000c0e0f7981 */ /* 0x000ea2000c1e1900 */
[----:B-1----:R-:W-:-:S06]  /*0f10*/  IMAD.WIDE R12, R9, 0x4, R12 ;  /* 0x00000004090c7825 */ /* 0x002fcc00078e020c */
[----:B------:R-:W2:Y:S02]  /*0f20*/  LDG.E R12, desc[UR12][R12.64] ;  /* 0x0000000c0c0c7981 */ /* 0x000ea4000c1e1900 */
[----:B--2---:R-:W-:-:S07]  /*0f30*/  FFMA R4, R15, R12, R4 ;  /* 0x0000000c0f047223 */ /* 0x004fce0000000004 */
.L_x_6:
[----:B------:R-:W-:Y:S05]  /*0f40*/  BSYNC.RECONVERGENT B0 ;  /* 0x0000000000007941 */ /* 0x000fea0003800200 */
.L_x_3:
[----:B------:R-:W-:Y:S05]  /*0f50*/  @P6 BRA `(.L_x_7) ;  /* 0xfffffff000c46947 */ /* 0x000fea000383ffff */
[----:B------:R-:W0:Y:S01]  /*0f60*/  LDCU UR5, c[0x0][0x3a8] ;  /* 0x00007500ff0577ac */ /* 0x000e220008000800 */
[----:B------:R-:W-:-:S04]  /*0f70*/  UIADD3 UR4, UPT, UPT, UR4, 0x1, URZ ;  /* 0x0000000104047890 */ /* 0x000fc8000fffe0ff */
[----:B0-----:R-:W-:-:S09]  /*0f80*/  UISETP.NE.AND UP0, UPT, UR4, UR5, UPT ;  /* 0x000000050400728c */ /* 0x001fd2000bf05270 */
[----:B------:R-:W-:Y:S05]  /*0f90*/  BRA.U UP0, `(.L_x_8) ;  /* 0xfffffff100a07547 */ /* 0x000fea000b83ffff */
.L_x_0:
[----:B------:R-:W0:Y:S01]  /*0fa0*/  LDCU UR5, c[0x0][0x388] ;  /* 0x00007100ff0577ac */ /* 0x000e220008000800 */
[----:B------:R-:W1:Y:S01]  /*0fb0*/  LDC.64 R6, c[0x0][0x398] ;  /* 0x0000e600ff067b82 */ /* 0x000e620000000a00 */
[----:B0-----:R-:W-:-:S04]  /*0fc0*/  IMAD R3, R0, UR5, R3 ;  /* 0x0000000500037c24 */ /* 0x001fc8000f8e0203 */
[----:B------:R-:W-:-:S04]  /*0fd0*/  IMAD R3, R3, UR7, R2 ;  /* 0x0000000703037c24 */ /* 0x000fc8000f8e0202 */
[----:B-1----:R-:W-:-:S05]  /*0fe0*/  IMAD.WIDE R2, R3, 0x4, R6 ;  /* 0x0000000403027825 */ /* 0x002fca00078e0206 */
[----:B------:R-:W-:Y:S01]  /*0ff0*/  STG.E desc[UR12][R2.64], R4 ;  /* 0x0000000402007986 */ /* 0x000fe2000c10190c */
[----:B------:R-:W-:Y:S05]  /*1000*/  EXIT ;  /* 0x000000000000794d */ /* 0x000fea0003800000 */
.L_x_9:
[----:B------:R-:W-:-:S00]  /*1010*/  BRA `(.L_x_9) ;  /* 0xfffffffc00fc7947 */ /* 0x000fc0000383ffff */
[----:B------:R-:W-:-:S00]  /*1020*/  NOP ;  /* 0x0000000000007918 */ /* 0x000fc00000000000 */
        /* <DEDUP_REMOVED lines=13> */
.L_x_10:


//--------------------- .nv.shared.reserved.0     --------------------------
	.section	.nv.shared.reserved.0,"aw",@nobits
	.weak		__nv_reservedSMEM_offset_0_alias
	.size		__nv_reservedSMEM_offset_0_alias, 0, 64
	.other		__nv_reservedSMEM_offset_0_alias,@"STO_CUDA_RESERVED_SHARED STV_DEFAULT"
__nv_reservedSMEM_offset_0_alias:
	.zero		0
	.zero		64


//--------------------- .nv.constant0._Z13convolution3DPfiiiS_S_ii --------------------------
	.section	.nv.constant0._Z13convolution3DPfiiiS_S_ii,"a",@progbits
	.sectionflags	@""
	.align	4
.nv.constant0._Z13convolution3DPfiiiS_S_ii:
	.zero		944


//--------------------- SYMBOLS --------------------------

	.type		.nv.reservedSmem.offset0,@object
	.size		.nv.reservedSmem.offset0,0x4
